//
// Generated by NVIDIA NVVM Compiler
//
// Compiler Build ID: CL-36424714
// Cuda compilation tools, release 13.0, V13.0.88
// Based on NVVM 20.0.0
//

.version 9.0
.target sm_100
.address_size 64

	// .globl	_Z10sum_kernelPii

.visible .entry _Z10sum_kernelPii(
	.param .u64 .ptr .align 1 _Z10sum_kernelPii_param_0,
	.param .u32 _Z10sum_kernelPii_param_1
)
{
	.reg .pred 	%p<4>;
	.reg .b32 	%r<7>;
	.reg .b64 	%rd<3>;

	ld.param.u64 	%rd1, [_Z10sum_kernelPii_param_0];
	ld.param.u32 	%r2, [_Z10sum_kernelPii_param_1];
	mov.u32 	%r3, %tid.x;
	mov.u32 	%r4, %ctaid.x;
	mov.u32 	%r5, %ntid.x;
	mad.lo.s32 	%r1, %r4, %r5, %r3;
	setp.gt.s32 	%p1, %r1, %r2;
	setp.lt.s32 	%p2, %r1, 1;
	or.pred  	%p3, %p2, %p1;
	@%p3 bra 	$L__BB0_2;
	cvta.to.global.u64 	%rd2, %rd1;
	atom.global.add.u32 	%r6, [%rd2], %r1;
$L__BB0_2:
	ret;

}


// ===== COMPILED SASS (sm_100) =====

	.target	sm_100

	.elftype	@"ET_EXEC"


//--------------------- .note.nv.tkinfo           --------------------------
	.section	.note.nv.tkinfo,"",@"SHT_NOTE"
	.sectionflags	@"SHF_NOTE_NV_TKINFO"
	.tkinfo
        /*0018*/ 	.word	0x00000002
        /*0030*/ 	.string	""
        /*0030*/ 	.string	"ptxas"
        /*0030*/ 	.string	"Cuda compilation tools, release 13.0, V13.0.88"
        /*0030*/ 	.string	"Build cuda_13.0.r13.0/compiler.36424714_0"
        /*0030*/ 	.string	"-arch sm_100 -m 64 "



//--------------------- .note.nv.cuinfo           --------------------------
	.section	.note.nv.cuinfo,"",@"SHT_NOTE"
	.sectionflags	@"SHF_NOTE_NV_CUINFO"
        /*0018*/ 	.short	0x0002
        /*001a*/ 	.short	0x0064
        /*001c*/ 	.short	0x0082
	.zero		2


//--------------------- .nv.info                  --------------------------
	.section	.nv.info,"",@"SHT_CUDA_INFO"
	.align	4


	//----- nvinfo : EIATTR_REGCOUNT
	.align		4
        /*0000*/ 	.byte	0x04, 0x2f
        /*0002*/ 	.short	(.L_1 - .L_0)
	.align		4
.L_0:
        /*0004*/ 	.word	index@(_Z10sum_kernelPii)
        /*0008*/ 	.word	0x00000008


	//----- nvinfo : EIATTR_FRAME_SIZE
	.align		4
.L_1:
        /*000c*/ 	.byte	0x04, 0x11
        /*000e*/ 	.short	(.L_3 - .L_2)
	.align		4
.L_2:
        /*0010*/ 	.word	index@(_Z10sum_kernelPii)
        /*0014*/ 	.word	0x00000000


	//----- nvinfo : EIATTR_MIN_STACK_SIZE
	.align		4
.L_3:
        /*0018*/ 	.byte	0x04, 0x12
        /*001a*/ 	.short	(.L_5 - .L_4)
	.align		4
.L_4:
        /*001c*/ 	.word	index@(_Z10sum_kernelPii)
        /*0020*/ 	.word	0x00000000
.L_5:


//--------------------- .nv.compat                --------------------------
	.section	.nv.compat,"",@"SHT_CUDA_COMPAT_INFO"
	.align	4
        /*0000*/ 	.byte	0x02, 0x09, 0x00, 0x00, 0x02, 0x02, 0x01, 0x00, 0x02, 0x05, 0x05, 0x00, 0x03, 0x07, 0x01, 0x01
        /*0010*/ 	.byte	0x02, 0x03, 0x00, 0x00, 0x02, 0x06, 0x01, 0x00, 0x04, 0x0b, 0x08, 0x00, 0x09, 0x00, 0x00, 0x00
        /*0020*/ 	.byte	0x00, 0x00, 0x00, 0x00


//--------------------- .nv.info._Z10sum_kernelPii --------------------------
	.section	.nv.info._Z10sum_kernelPii,"",@"SHT_CUDA_INFO"
	.sectionflags	@""
	.align	4


	//----- nvinfo : EIATTR_CUDA_API_VERSION
	.align		4
        /*0000*/ 	.byte	0x04, 0x37
        /*0002*/ 	.short	(.L_7 - .L_6)
.L_6:
        /*0004*/ 	.word	0x00000082


	//----- nvinfo : EIATTR_KPARAM_INFO
	.align		4
.L_7:
        /*0008*/ 	.byte	0x04, 0x17
        /*000a*/ 	.short	(.L_9 - .L_8)
.L_8:
        /*000c*/ 	.word	0x00000000
        /*0010*/ 	.short	0x0001
        /*0012*/ 	.short	0x0008
        /*0014*/ 	.byte	0x00, 0xf0, 0x11, 0x00


	//----- nvinfo : EIATTR_KPARAM_INFO
	.align		4
.L_9:
        /*0018*/ 	.byte	0x04, 0x17
        /*001a*/ 	.short	(.L_11 - .L_10)
.L_10:
        /*001c*/ 	.word	0x00000000
        /*0020*/ 	.short	0x0000
        /*0022*/ 	.short	0x0000
        /*0024*/ 	.byte	0x00, 0xf5, 0x21, 0x00


	//----- nvinfo : EIATTR_SPARSE_MMA_MASK
	.align		4
.L_11:
        /*0028*/ 	.byte	0x03, 0x50
        /*002a*/ 	.short	0x0000


	//----- nvinfo : EIATTR_MAXREG_COUNT
	.align		4
        /*002c*/ 	.byte	0x03, 0x1b
        /*002e*/ 	.short	0x00ff


	//----- nvinfo : EIATTR_MERCURY_ISA_VERSION
	.align		4
        /*0030*/ 	.byte	0x03, 0x5f
        /*0032*/ 	.short	0x0101


	//----- nvinfo : EIATTR_INT_WARP_WIDE_INSTR_OFFSETS
	.align		4
        /*0034*/ 	.byte	0x04, 0x31
        /*0036*/ 	.short	(.L_13 - .L_12)


	//   ....[0]....
.L_12:
        /*0038*/ 	.word	0x000000a0


	//   ....[1]....
        /*003c*/ 	.word	0x000000c0


	//----- nvinfo : EIATTR_VRC_CTA_INIT_COUNT
	.align		4
.L_13:
        /*0040*/ 	.byte	0x02, 0x4a
	.zero		1
	.zero		1


	//----- nvinfo : EIATTR_EXIT_INSTR_OFFSETS
	.align		4
        /*0044*/ 	.byte	0x04, 0x1c
        /*0046*/ 	.short	(.L_15 - .L_14)


	//   ....[0]....
.L_14:
        /*0048*/ 	.word	0x00000080


	//   ....[1]....
        /*004c*/ 	.word	0x00000120


	//----- nvinfo : EIATTR_CBANK_PARAM_SIZE
	.align		4
.L_15:
        /*0050*/ 	.byte	0x03, 0x19
        /*0052*/ 	.short	0x000c


	//----- nvinfo : EIATTR_PARAM_CBANK
	.align		4
        /*0054*/ 	.byte	0x04, 0x0a
        /*0056*/ 	.short	(.L_17 - .L_16)
	.align		4
.L_16:
        /*0058*/ 	.word	index@(.nv.constant0._Z10sum_kernelPii)
        /*005c*/ 	.short	0x0380
        /*005e*/ 	.short	0x000c


	//----- nvinfo : EIATTR_SW_WAR
	.align		4
.L_17:
        /*0060*/ 	.byte	0x04, 0x36
        /*0062*/ 	.short	(.L_19 - .L_18)
.L_18:
        /*0064*/ 	.word	0x00000008
.L_19:


//--------------------- .nv.callgraph             --------------------------
	.section	.nv.callgraph,"",@"SHT_CUDA_CALLGRAPH"
	.align	4
	.sectionentsize	8
	.align		4
        /*0000*/ 	.word	0x00000000
	.align		4
        /*0004*/ 	.word	0xffffffff
	.align		4
        /*0008*/ 	.word	0x00000000
	.align		4
        /*000c*/ 	.word	0xfffffffe
	.align		4
        /*0010*/ 	.word	0x00000000
	.align		4
        /*0014*/ 	.word	0xfffffffd
	.align		4
        /*0018*/ 	.word	0x00000000
	.align		4
        /*001c*/ 	.word	0xfffffffc


//--------------------- .text._Z10sum_kernelPii   --------------------------
	.section	.text._Z10sum_kernelPii,"ax",@progbits
	.align	128
        .global         _Z10sum_kernelPii
        .type           _Z10sum_kernelPii,@function
        .size           _Z10sum_kernelPii,(.L_x_1 - _Z10sum_kernelPii)
        .other          _Z10sum_kernelPii,@"STO_CUDA_ENTRY STV_DEFAULT"
_Z10sum_kernelPii:
.text._Z10sum_kernelPii:
[----:B------:R-:W-:Y:S01]  /*0000*/  LDC R1, c[0x0][0x37c] ;  /* 0x0000df00ff017b82 */ /* 0x000fe20000000800 */
[----:B------:R-:W0:Y:S07]  /*0010*/  S2R R0, SR_TID.X ;  /* 0x0000000000007919 */ /* 0x000e2e0000002100 */
[----:B------:R-:W0:Y:S01]  /*0020*/  S2UR UR4, SR_CTAID.X ;  /* 0x00000000000479c3 */ /* 0x000e220000002500 */
[----:B------:R-:W1:Y:S07]  /*0030*/  LDCU UR5, c[0x0][0x388] ;  /* 0x00007100ff0577ac */ /* 0x000e6e0008000800 */
[----:B------:R-:W0:Y:S02]  /*0040*/  LDC R3, c[0x0][0x360] ;  /* 0x0000d800ff037b82 */ /* 0x000e240000000800 */
[----:B0-----:R-:W-:-:S05]  /*0050*/  IMAD R0, R3, UR4, R0 ;  /* 0x0000000403007c24 */ /* 0x001fca000f8e0200 */
[----:B-1----:R-:W-:-:S04]  /*0060*/  ISETP.GT.AND P0, PT, R0, UR5, PT ;  /* 0x0000000500007c0c */ /* 0x002fc8000bf04270 */
[----:B------:R-:W-:-:S13]  /*0070*/  ISETP.LT.OR P0, PT, R0, 0x1, P0 ;  /* 0x000000010000780c */ /* 0x000fda0000701670 */
[----:B------:R-:W-:Y:S05]  /*0080*/  @P0 EXIT ;  /* 0x000000000000094d */ /* 0x000fea0003800000 */
[----:B------:R-:W0:Y:S01]  /*0090*/  S2R R4, SR_LANEID ;  /* 0x0000000000047919 */ /* 0x000e220000000000 */
[----:B------:R-:W1:Y:S08]  /*00a0*/  REDUX.SUM UR5, R0 ;  /* 0x00000000000573c4 */ /* 0x000e70000000c000 */
[----:B------:R-:W2:Y:S01]  /*00b0*/  LDC.64 R2, c[0x0][0x380] ;  /* 0x0000e000ff027b82 */ /* 0x000ea20000000a00 */
[----:B------:R-:W-:Y:S01]  /*00c0*/  VOTEU.ANY UR4, UPT, PT ;  /* 0x0000000000047886 */ /* 0x000fe200038e0100 */
[----:B------:R-:W2:Y:S01]  /*00d0*/  LDCU.64 UR6, c[0x0][0x358] ;  /* 0x00006b00ff0677ac */ /* 0x000ea20008000a00 */
[----:B------:R-:W-:Y:S01]  /*00e0*/  UFLO.U32 UR4, UR4 ;  /* 0x00000004000472bd */ /* 0x000fe200080e0000 */
[----:B-1----:R-:W-:-:S05]  /*00f0*/  IMAD.U32 R5, RZ, RZ, UR5 ;  /* 0x00000005ff057e24 */ /* 0x002fca000f8e00ff */
[----:B0-----:R-:W-:-:S13]  /*0100*/  ISETP.EQ.U32.AND P0, PT, R4, UR4, PT ;  /* 0x0000000404007c0c */ /* 0x001fda000bf02070 */
[----:B--2---:R-:W-:Y:S01]  /*0110*/  @P0 REDG.E.ADD.STRONG.GPU desc[UR6][R2.64], R5 ;  /* 0x000000050200098e */ /* 0x004fe2000c12e106 */
[----:B------:R-:W-:Y:S05]  /*0120*/  EXIT ;  /* 0x000000000000794d */ /* 0x000fea0003800000 */
.L_x_0:
[----:B------:R-:W-:-:S00]  /*0130*/  BRA `(.L_x_0) ;  /* 0xfffffffc00fc7947 */ /* 0x000fc0000383ffff */
[----:B------:R-:W-:-:S00]  /*0140*/  NOP ;  /* 0x0000000000007918 */ /* 0x000fc00000000000 */
        /* <DEDUP_REMOVED lines=11> */
.L_x_1:


//--------------------- .nv.shared.reserved.0     --------------------------
	.section	.nv.shared.reserved.0,"aw",@nobits
	.weak		__nv_reservedSMEM_offset_0_alias
	.size		__nv_reservedSMEM_offset_0_alias, 0, 64
	.other		__nv_reservedSMEM_offset_0_alias,@"STO_CUDA_RESERVED_SHARED STV_DEFAULT"
__nv_reservedSMEM_offset_0_alias:
	.zero		0
	.zero		64


//--------------------- .nv.constant0._Z10sum_kernelPii --------------------------
	.section	.nv.constant0._Z10sum_kernelPii,"a",@progbits
	.sectionflags	@""
	.align	4
.nv.constant0._Z10sum_kernelPii:
	.zero		908


//--------------------- SYMBOLS --------------------------

	.type		.nv.reservedSmem.offset0,@object
	.size		.nv.reservedSmem.offset0,0x4
